//
// Generated by NVIDIA NVVM Compiler
//
// Compiler Build ID: CL-36424714
// Cuda compilation tools, release 13.0, V13.0.88
// Based on NVVM 20.0.0
//

.version 9.0
.target sm_100
.address_size 64

	// .globl	_Z6kernelPiPf

.visible .entry _Z6kernelPiPf(
	.param .u64 .ptr .align 1 _Z6kernelPiPf_param_0,
	.param .u64 .ptr .align 1 _Z6kernelPiPf_param_1
)
{
	.reg .pred 	%p<2>;
	.reg .b32 	%r<23>;
	.reg .b32 	%f<38>;
	.reg .b64 	%rd<9>;

	ld.param.u64 	%rd2, [_Z6kernelPiPf_param_0];
	ld.param.u64 	%rd3, [_Z6kernelPiPf_param_1];
	cvta.to.global.u64 	%rd4, %rd3;
	mov.u32 	%r3, %tid.x;
	mov.u32 	%r4, %ctaid.x;
	mov.u32 	%r5, %ntid.x;
	mov.u32 	%r6, %tid.y;
	mov.u32 	%r7, %ctaid.y;
	mov.u32 	%r8, %ntid.y;
	mad.lo.s32 	%r1, %r7, %r8, %r6;
	mov.u32 	%r9, %nctaid.x;
	mad.lo.s32 	%r10, %r1, %r9, %r4;
	mad.lo.s32 	%r2, %r10, %r5, %r3;
	mul.wide.s32 	%rd5, %r2, 4;
	add.s64 	%rd1, %rd4, %rd5;
	mov.b32 	%r11, 0;
	st.global.u32 	[%rd1], %r11;
	setp.gt.s32 	%p1, %r2, 1443519;
	@%p1 bra 	$L__BB0_2;
	cvta.to.global.u64 	%rd6, %rd2;
	shl.b32 	%r12, %r1, 1;
	add.s32 	%r13, %r2, %r12;
	mul.wide.s32 	%rd7, %r13, 4;
	add.s64 	%rd8, %rd6, %rd7;
	ld.global.u32 	%r14, [%rd8];
	ld.global.u32 	%r15, [%rd8+4];
	ld.global.u32 	%r16, [%rd8+8];
	ld.global.u32 	%r17, [%rd8+4168];
	ld.global.u32 	%r18, [%rd8+4172];
	ld.global.u32 	%r19, [%rd8+4176];
	ld.global.u32 	%r20, [%rd8+8336];
	ld.global.u32 	%r21, [%rd8+8340];
	ld.global.u32 	%r22, [%rd8+8344];
	cvt.rn.f32.s32 	%f1, %r14;
	cvt.rn.f32.s32 	%f2, %r15;
	add.f32 	%f3, %f1, %f2;
	cvt.rn.f32.s32 	%f4, %r16;
	add.f32 	%f5, %f3, %f4;
	cvt.rn.f32.s32 	%f6, %r17;
	add.f32 	%f7, %f5, %f6;
	cvt.rn.f32.s32 	%f8, %r18;
	add.f32 	%f9, %f7, %f8;
	cvt.rn.f32.s32 	%f10, %r19;
	add.f32 	%f11, %f9, %f10;
	cvt.rn.f32.s32 	%f12, %r20;
	add.f32 	%f13, %f11, %f12;
	cvt.rn.f32.s32 	%f14, %r21;
	add.f32 	%f15, %f13, %f14;
	cvt.rn.f32.s32 	%f16, %r22;
	add.f32 	%f17, %f15, %f16;
	div.rn.f32 	%f18, %f17, 0f41100000;
	sub.f32 	%f19, %f18, %f1;
	fma.rn.f32 	%f20, %f19, %f19, 0f00000000;
	sub.f32 	%f21, %f18, %f2;
	fma.rn.f32 	%f22, %f21, %f21, %f20;
	sub.f32 	%f23, %f18, %f4;
	fma.rn.f32 	%f24, %f23, %f23, %f22;
	sub.f32 	%f25, %f18, %f6;
	fma.rn.f32 	%f26, %f25, %f25, %f24;
	sub.f32 	%f27, %f18, %f8;
	fma.rn.f32 	%f28, %f27, %f27, %f26;
	sub.f32 	%f29, %f18, %f10;
	fma.rn.f32 	%f30, %f29, %f29, %f28;
	sub.f32 	%f31, %f18, %f12;
	fma.rn.f32 	%f32, %f31, %f31, %f30;
	sub.f32 	%f33, %f18, %f14;
	fma.rn.f32 	%f34, %f33, %f33, %f32;
	sub.f32 	%f35, %f18, %f16;
	fma.rn.f32 	%f36, %f35, %f35, %f34;
	div.rn.f32 	%f37, %f36, 0f41100000;
	st.global.f32 	[%rd1], %f37;
$L__BB0_2:
	ret;

}


// ===== COMPILED SASS (sm_100) =====

	.target	sm_100

	.elftype	@"ET_EXEC"


//--------------------- .note.nv.tkinfo           --------------------------
	.section	.note.nv.tkinfo,"",@"SHT_NOTE"
	.sectionflags	@"SHF_NOTE_NV_TKINFO"
	.tkinfo
        /*0018*/ 	.word	0x00000002
        /*0030*/ 	.string	""
        /*0030*/ 	.string	"ptxas"
        /*0030*/ 	.string	"Cuda compilation tools, release 13.0, V13.0.88"
        /*0030*/ 	.string	"Build cuda_13.0.r13.0/compiler.36424714_0"
        /*0030*/ 	.string	"-arch sm_100 -m 64 "



//--------------------- .note.nv.cuinfo           --------------------------
	.section	.note.nv.cuinfo,"",@"SHT_NOTE"
	.sectionflags	@"SHF_NOTE_NV_CUINFO"
        /*0018*/ 	.short	0x0002
        /*001a*/ 	.short	0x0064
        /*001c*/ 	.short	0x0082
	.zero		2


//--------------------- .nv.info                  --------------------------
	.section	.nv.info,"",@"SHT_CUDA_INFO"
	.align	4


	//----- nvinfo : EIATTR_REGCOUNT
	.align		4
        /*0000*/ 	.byte	0x04, 0x2f
        /*0002*/ 	.short	(.L_1 - .L_0)
	.align		4
.L_0:
        /*0004*/ 	.word	index@(_Z6kernelPiPf)
        /*0008*/ 	.word	0x0000001a


	//----- nvinfo : EIATTR_FRAME_SIZE
	.align		4
.L_1:
        /*000c*/ 	.byte	0x04, 0x11
        /*000e*/ 	.short	(.L_3 - .L_2)
	.align		4
.L_2:
        /*0010*/ 	.word	index@($__internal_0_$__cuda_sm3x_div_rn_noftz_f32_slowpath)
        /*0014*/ 	.word	0x00000000


	//----- nvinfo : EIATTR_FRAME_SIZE
	.align		4
.L_3:
        /*0018*/ 	.byte	0x04, 0x11
        /*001a*/ 	.short	(.L_5 - .L_4)
	.align		4
.L_4:
        /*001c*/ 	.word	index@(_Z6kernelPiPf)
        /*0020*/ 	.word	0x00000000


	//----- nvinfo : EIATTR_MIN_STACK_SIZE
	.align		4
.L_5:
        /*0024*/ 	.byte	0x04, 0x12
        /*0026*/ 	.short	(.L_7 - .L_6)
	.align		4
.L_6:
        /*0028*/ 	.word	index@(_Z6kernelPiPf)
        /*002c*/ 	.word	0x00000000
.L_7:


//--------------------- .nv.compat                --------------------------
	.section	.nv.compat,"",@"SHT_CUDA_COMPAT_INFO"
	.align	4
        /*0000*/ 	.byte	0x02, 0x09, 0x00, 0x00, 0x02, 0x02, 0x01, 0x00, 0x02, 0x05, 0x05, 0x00, 0x03, 0x07, 0x01, 0x01
        /*0010*/ 	.byte	0x02, 0x03, 0x00, 0x00, 0x02, 0x06, 0x01, 0x00, 0x04, 0x0b, 0x08, 0x00, 0x01, 0x00, 0x00, 0x00
        /*0020*/ 	.byte	0x00, 0x00, 0x00, 0x00


//--------------------- .nv.info._Z6kernelPiPf    --------------------------
	.section	.nv.info._Z6kernelPiPf,"",@"SHT_CUDA_INFO"
	.sectionflags	@""
	.align	4


	//----- nvinfo : EIATTR_CUDA_API_VERSION
	.align		4
        /*0000*/ 	.byte	0x04, 0x37
        /*0002*/ 	.short	(.L_9 - .L_8)
.L_8:
        /*0004*/ 	.word	0x00000082


	//----- nvinfo : EIATTR_KPARAM_INFO
	.align		4
.L_9:
        /*0008*/ 	.byte	0x04, 0x17
        /*000a*/ 	.short	(.L_11 - .L_10)
.L_10:
        /*000c*/ 	.word	0x00000000
        /*0010*/ 	.short	0x0001
        /*0012*/ 	.short	0x0008
        /*0014*/ 	.byte	0x00, 0xf5, 0x21, 0x00


	//----- nvinfo : EIATTR_KPARAM_INFO
	.align		4
.L_11:
        /*0018*/ 	.byte	0x04, 0x17
        /*001a*/ 	.short	(.L_13 - .L_12)
.L_12:
        /*001c*/ 	.word	0x00000000
        /*0020*/ 	.short	0x0000
        /*0022*/ 	.short	0x0000
        /*0024*/ 	.byte	0x00, 0xf5, 0x21, 0x00


	//----- nvinfo : EIATTR_SPARSE_MMA_MASK
	.align		4
.L_13:
        /*0028*/ 	.byte	0x03, 0x50
        /*002a*/ 	.short	0x0000


	//----- nvinfo : EIATTR_MAXREG_COUNT
	.align		4
        /*002c*/ 	.byte	0x03, 0x1b
        /*002e*/ 	.short	0x00ff


	//----- nvinfo : EIATTR_MERCURY_ISA_VERSION
	.align		4
        /*0030*/ 	.byte	0x03, 0x5f
        /*0032*/ 	.short	0x0101


	//----- nvinfo : EIATTR_VRC_CTA_INIT_COUNT
	.align		4
        /*0034*/ 	.byte	0x02, 0x4a
	.zero		1
	.zero		1


	//----- nvinfo : EIATTR_EXIT_INSTR_OFFSETS
	.align		4
        /*0038*/ 	.byte	0x04, 0x1c
        /*003a*/ 	.short	(.L_15 - .L_14)


	//   ....[0]....
.L_14:
        /*003c*/ 	.word	0x00000100


	//   ....[1]....
        /*0040*/ 	.word	0x000005c0


	//----- nvinfo : EIATTR_CRS_STACK_SIZE
	.align		4
.L_15:
        /*0044*/ 	.byte	0x04, 0x1e
        /*0046*/ 	.short	(.L_17 - .L_16)
.L_16:
        /*0048*/ 	.word	0x00000000


	//----- nvinfo : EIATTR_CBANK_PARAM_SIZE
	.align		4
.L_17:
        /*004c*/ 	.byte	0x03, 0x19
        /*004e*/ 	.short	0x0010


	//----- nvinfo : EIATTR_PARAM_CBANK
	.align		4
        /*0050*/ 	.byte	0x04, 0x0a
        /*0052*/ 	.short	(.L_19 - .L_18)
	.align		4
.L_18:
        /*0054*/ 	.word	index@(.nv.constant0._Z6kernelPiPf)
        /*0058*/ 	.short	0x0380
        /*005a*/ 	.short	0x0010


	//----- nvinfo : EIATTR_SW_WAR
	.align		4
.L_19:
        /*005c*/ 	.byte	0x04, 0x36
        /*005e*/ 	.short	(.L_21 - .L_20)
.L_20:
        /*0060*/ 	.word	0x00000008
.L_21:


//--------------------- .nv.callgraph             --------------------------
	.section	.nv.callgraph,"",@"SHT_CUDA_CALLGRAPH"
	.align	4
	.sectionentsize	8
	.align		4
        /*0000*/ 	.word	0x00000000
	.align		4
        /*0004*/ 	.word	0xffffffff
	.align		4
        /*0008*/ 	.word	0x00000000
	.align		4
        /*000c*/ 	.word	0xfffffffe
	.align		4
        /*0010*/ 	.word	0x00000000
	.align		4
        /*0014*/ 	.word	0xfffffffd
	.align		4
        /*0018*/ 	.word	0x00000000
	.align		4
        /*001c*/ 	.word	0xfffffffc


//--------------------- .text._Z6kernelPiPf       --------------------------
	.section	.text._Z6kernelPiPf,"ax",@progbits
	.align	128
        .global         _Z6kernelPiPf
        .type           _Z6kernelPiPf,@function
        .size           _Z6kernelPiPf,(.L_x_16 - _Z6kernelPiPf)
        .other          _Z6kernelPiPf,@"STO_CUDA_ENTRY STV_DEFAULT"
_Z6kernelPiPf:
.text._Z6kernelPiPf:
[----:B------:R-:W-:Y:S01]  /*0000*/  LDC R1, c[0x0][0x37c] ;  /* 0x0000df00ff017b82 */ /* 0x000fe20000000800 */
[----:B------:R-:W0:Y:S01]  /*0010*/  S2R R0, SR_TID.Y ;  /* 0x0000000000007919 */ /* 0x000e220000002200 */
[----:B------:R-:W1:Y:S06]  /*0020*/  LDCU UR7, c[0x0][0x360] ;  /* 0x00006c00ff0777ac */ /* 0x000e6c0008000800 */
[----:B------:R-:W0:Y:S01]  /*0030*/  S2UR UR4, SR_CTAID.Y ;  /* 0x00000000000479c3 */ /* 0x000e220000002600 */
[----:B------:R-:W1:Y:S07]  /*0040*/  S2R R3, SR_TID.X ;  /* 0x0000000000037919 */ /* 0x000e6e0000002100 */
[----:B------:R-:W0:Y:S08]  /*0050*/  LDC R7, c[0x0][0x364] ;  /* 0x0000d900ff077b82 */ /* 0x000e300000000800 */
[----:B------:R-:W2:Y:S08]  /*0060*/  S2UR UR6, SR_CTAID.X ;  /* 0x00000000000679c3 */ /* 0x000eb00000002500 */
[----:B------:R-:W2:Y:S08]  /*0070*/  LDC R9, c[0x0][0x370] ;  /* 0x0000dc00ff097b82 */ /* 0x000eb00000000800 */
[----:B------:R-:W3:Y:S01]  /*0080*/  LDC.64 R4, c[0x0][0x388] ;  /* 0x0000e200ff047b82 */ /* 0x000ee20000000a00 */
[----:B0-----:R-:W-:Y:S01]  /*0090*/  IMAD R0, R7, UR4, R0 ;  /* 0x0000000407007c24 */ /* 0x001fe2000f8e0200 */
[----:B------:R-:W0:Y:S03]  /*00a0*/  LDCU.64 UR4, c[0x0][0x358] ;  /* 0x00006b00ff0477ac */ /* 0x000e260008000a00 */
[----:B--2---:R-:W-:-:S04]  /*00b0*/  IMAD R2, R0, R9, UR6 ;  /* 0x0000000600027e24 */ /* 0x004fc8000f8e0209 */
[----:B-1----:R-:W-:-:S04]  /*00c0*/  IMAD R3, R2, UR7, R3 ;  /* 0x0000000702037c24 */ /* 0x002fc8000f8e0203 */
[C---:B---3--:R-:W-:Y:S01]  /*00d0*/  IMAD.WIDE R4, R3.reuse, 0x4, R4 ;  /* 0x0000000403047825 */ /* 0x048fe200078e0204 */
[----:B------:R-:W-:-:S04]  /*00e0*/  ISETP.GT.AND P0, PT, R3, 0x1606bf, PT ;  /* 0x001606bf0300780c */ /* 0x000fc80003f04270 */
[----:B0-----:R0:W-:Y:S09]  /*00f0*/  STG.E desc[UR4][R4.64], RZ ;  /* 0x000000ff04007986 */ /* 0x0011f2000c101904 */
[----:B------:R-:W-:Y:S05]  /*0100*/  @P0 EXIT ;  /* 0x000000000000094d */ /* 0x000fea0003800000 */
[----:B------:R-:W1:Y:S01]  /*0110*/  LDC.64 R12, c[0x0][0x380] ;  /* 0x0000e000ff0c7b82 */ /* 0x000e620000000a00 */
[----:B------:R-:W-:-:S04]  /*0120*/  IMAD R3, R0, 0x2, R3 ;  /* 0x0000000200037824 */ /* 0x000fc800078e0203 */
[----:B-1----:R-:W-:-:S05]  /*0130*/  IMAD.WIDE R12, R3, 0x4, R12 ;  /* 0x00000004030c7825 */ /* 0x002fca00078e020c */
[----:B------:R-:W2:Y:S04]  /*0140*/  LDG.E R7, desc[UR4][R12.64] ;  /* 0x000000040c077981 */ /* 0x000ea8000c1e1900 */
[----:B------:R-:W3:Y:S04]  /*0150*/  LDG.E R2, desc[UR4][R12.64+0x4] ;  /* 0x000004040c027981 */ /* 0x000ee8000c1e1900 */
[----:B------:R-:W4:Y:S04]  /*0160*/  LDG.E R6, desc[UR4][R12.64+0x8] ;  /* 0x000008040c067981 */ /* 0x000f28000c1e1900 */
[----:B------:R-:W5:Y:S04]  /*0170*/  LDG.E R8, desc[UR4][R12.64+0x1048] ;  /* 0x001048040c087981 */ /* 0x000f68000c1e1900 */
[----:B------:R-:W5:Y:S04]  /*0180*/  LDG.E R9, desc[UR4][R12.64+0x104c] ;  /* 0x00104c040c097981 */ /* 0x000f68000c1e1900 */
[----:B------:R-:W5:Y:S04]  /*0190*/  LDG.E R10, desc[UR4][R12.64+0x1050] ;  /* 0x001050040c0a7981 */ /* 0x000f68000c1e1900 */
[----:B------:R-:W5:Y:S04]  /*01a0*/  LDG.E R0, desc[UR4][R12.64+0x2090] ;  /* 0x002090040c007981 */ /* 0x000f68000c1e1900 */
[----:B------:R-:W5:Y:S04]  /*01b0*/  LDG.E R3, desc[UR4][R12.64+0x2094] ;  /* 0x002094040c037981 */ /* 0x000f68000c1e1900 */
[----:B------:R1:W5:Y:S01]  /*01c0*/  LDG.E R14, desc[UR4][R12.64+0x2098] ;  /* 0x002098040c0e7981 */ /* 0x000362000c1e1900 */
[----:B------:R-:W-:Y:S01]  /*01d0*/  BSSY.RECONVERGENT B0, `(.L_x_0) ;  /* 0x000001e000007945 */ /* 0x000fe20003800200 */
[----:B--2---:R-:W-:-:S02]  /*01e0*/  I2FP.F32.S32 R7, R7 ;  /* 0x0000000700077245 */ /* 0x004fc40000201400 */
[----:B---3--:R-:W-:Y:S02]  /*01f0*/  I2FP.F32.S32 R2, R2 ;  /* 0x0000000200027245 */ /* 0x008fe40000201400 */
[----:B----4-:R-:W-:-:S03]  /*0200*/  I2FP.F32.S32 R6, R6 ;  /* 0x0000000600067245 */ /* 0x010fc60000201400 */
[----:B------:R-:W-:Y:S01]  /*0210*/  FADD R11, R7, R2 ;  /* 0x00000002070b7221 */ /* 0x000fe20000000000 */
[----:B-----5:R-:W-:-:S03]  /*0220*/  I2FP.F32.S32 R8, R8 ;  /* 0x0000000800087245 */ /* 0x020fc60000201400 */
[----:B------:R-:W-:Y:S01]  /*0230*/  FADD R11, R11, R6 ;  /* 0x000000060b0b7221 */ /* 0x000fe20000000000 */
[----:B------:R-:W-:-:S03]  /*0240*/  I2FP.F32.S32 R9, R9 ;  /* 0x0000000900097245 */ /* 0x000fc60000201400 */
[----:B------:R-:W-:Y:S01]  /*0250*/  FADD R16, R11, R8 ;  /* 0x000000080b107221 */ /* 0x000fe20000000000 */
[----:B------:R-:W-:-:S03]  /*0260*/  I2FP.F32.S32 R10, R10 ;  /* 0x0000000a000a7245 */ /* 0x000fc60000201400 */
[----:B------:R-:W-:Y:S01]  /*0270*/  FADD R11, R16, R9 ;  /* 0x00000009100b7221 */ /* 0x000fe20000000000 */
[----:B------:R-:W-:Y:S01]  /*0280*/  IMAD.MOV.U32 R16, RZ, RZ, 0x3de38e39 ;  /* 0x3de38e39ff107424 */ /* 0x000fe200078e00ff */
[----:B-1----:R-:W-:Y:S02]  /*0290*/  I2FP.F32.S32 R12, R0 ;  /* 0x00000000000c7245 */ /* 0x002fe40000201400 */
[----:B------:R-:W-:Y:S01]  /*02a0*/  FADD R15, R11, R10 ;  /* 0x0000000a0b0f7221 */ /* 0x000fe20000000000 */
[----:B------:R-:W-:Y:S01]  /*02b0*/  HFMA2 R11, -RZ, RZ, 2.53125, 0 ;  /* 0x41100000ff0b7431 */ /* 0x000fe200000001ff */
[----:B------:R-:W-:Y:S02]  /*02c0*/  I2FP.F32.S32 R13, R3 ;  /* 0x00000003000d7245 */ /* 0x000fe40000201400 */
[----:B------:R-:W-:Y:S01]  /*02d0*/  FADD R0, R15, R12 ;  /* 0x0000000c0f007221 */ /* 0x000fe20000000000 */
[----:B------:R-:W-:-:S03]  /*02e0*/  I2FP.F32.S32 R14, R14 ;  /* 0x0000000e000e7245 */ /* 0x000fc60000201400 */
[----:B------:R-:W-:Y:S01]  /*02f0*/  FADD R3, R0, R13 ;  /* 0x0000000d00037221 */ /* 0x000fe20000000000 */
[----:B------:R-:W-:-:S03]  /*0300*/  FFMA R15, R16, -R11, 1 ;  /* 0x3f800000100f7423 */ /* 0x000fc6000000080b */
[----:B------:R-:W-:Y:S01]  /*0310*/  FADD R0, R3, R14 ;  /* 0x0000000e03007221 */ /* 0x000fe20000000000 */
[----:B------:R-:W-:-:S03]  /*0320*/  FFMA R15, R15, R16, 0.11111111193895339966 ;  /* 0x3de38e390f0f7423 */ /* 0x000fc60000000010 */
[----:B------:R-:W1:Y:S01]  /*0330*/  FCHK P0, R0, 9 ;  /* 0x4110000000007902 */ /* 0x000e620000000000 */
[----:B------:R-:W-:-:S04]  /*0340*/  FFMA R3, R0, R15, RZ ;  /* 0x0000000f00037223 */ /* 0x000fc800000000ff */
[----:B------:R-:W-:-:S04]  /*0350*/  FFMA R16, R3, -9, R0 ;  /* 0xc110000003107823 */ /* 0x000fc80000000000 */
[----:B------:R-:W-:Y:S01]  /*0360*/  FFMA R3, R15, R16, R3 ;  /* 0x000000100f037223 */ /* 0x000fe20000000003 */
[----:B-1----:R-:W-:Y:S06]  /*0370*/  @!P0 BRA `(.L_x_1) ;  /* 0x00000000000c8947 */ /* 0x002fec0003800000 */
[----:B------:R-:W-:Y:S01]  /*0380*/  IMAD.MOV.U32 R3, RZ, RZ, R0 ;  /* 0x000000ffff037224 */ /* 0x000fe200078e0000 */
[----:B------:R-:W-:-:S07]  /*0390*/  MOV R16, 0x3b0 ;  /* 0x000003b000107802 */ /* 0x000fce0000000f00 */
[----:B0-----:R-:W-:Y:S05]  /*03a0*/  CALL.REL.NOINC `($__internal_0_$__cuda_sm3x_div_rn_noftz_f32_slowpath) ;  /* 0x0000000000887944 */ /* 0x001fea0003c00000 */
.L_x_1:
[----:B------:R-:W-:Y:S05]  /*03b0*/  BSYNC.RECONVERGENT B0 ;  /* 0x0000000000007941 */ /* 0x000fea0003800200 */
.L_x_0:
[--C-:B------:R-:W-:Y:S01]  /*03c0*/  FADD R0, -R7, R3.reuse ;  /* 0x0000000307007221 */ /* 0x100fe20000000100 */
[--C-:B------:R-:W-:Y:S01]  /*03d0*/  FADD R7, -R2, R3.reuse ;  /* 0x0000000302077221 */ /* 0x100fe20000000100 */
[--C-:B------:R-:W-:Y:S01]  /*03e0*/  FADD R15, -R6, R3.reuse ;  /* 0x00000003060f7221 */ /* 0x100fe20000000100 */
[--C-:B------:R-:W-:Y:S01]  /*03f0*/  FADD R9, -R9, R3.reuse ;  /* 0x0000000309097221 */ /* 0x100fe20000000100 */
[----:B------:R-:W-:Y:S01]  /*0400*/  FFMA R0, R0, R0, RZ ;  /* 0x0000000000007223 */ /* 0x000fe200000000ff */
[--C-:B------:R-:W-:Y:S01]  /*0410*/  FADD R13, -R13, R3.reuse ;  /* 0x000000030d0d7221 */ /* 0x100fe20000000100 */
[----:B------:R-:W-:Y:S01]  /*0420*/  MOV R2, 0x3de38e39 ;  /* 0x3de38e3900027802 */ /* 0x000fe20000000f00 */
[----:B------:R-:W-:Y:S01]  /*0430*/  BSSY.RECONVERGENT B0, `(.L_x_2) ;  /* 0x0000017000007945 */ /* 0x000fe20003800200 */
[----:B------:R-:W-:Y:S01]  /*0440*/  FFMA R0, R7, R7, R0 ;  /* 0x0000000707007223 */ /* 0x000fe20000000000 */
[----:B------:R-:W-:-:S03]  /*0450*/  FADD R7, -R8, R3 ;  /* 0x0000000308077221 */ /* 0x000fc60000000100 */
[----:B------:R-:W-:-:S04]  /*0460*/  FFMA R0, R15, R15, R0 ;  /* 0x0000000f0f007223 */ /* 0x000fc80000000000 */
[----:B------:R-:W-:Y:S01]  /*0470*/  FFMA R0, R7, R7, R0 ;  /* 0x0000000707007223 */ /* 0x000fe20000000000 */
[----:B------:R-:W-:-:S03]  /*0480*/  FADD R7, -R10, R3 ;  /* 0x000000030a077221 */ /* 0x000fc60000000100 */
[----:B------:R-:W-:Y:S01]  /*0490*/  FFMA R0, R9, R9, R0 ;  /* 0x0000000909007223 */ /* 0x000fe20000000000 */
[--C-:B------:R-:W-:Y:S01]  /*04a0*/  FADD R9, -R12, R3.reuse ;  /* 0x000000030c097221 */ /* 0x100fe20000000100 */
[----:B------:R-:W-:Y:S02]  /*04b0*/  FADD R3, -R14, R3 ;  /* 0x000000030e037221 */ /* 0x000fe40000000100 */
[----:B------:R-:W-:Y:S01]  /*04c0*/  FFMA R0, R7, R7, R0 ;  /* 0x0000000707007223 */ /* 0x000fe20000000000 */
[----:B------:R-:W-:-:S03]  /*04d0*/  FFMA R7, R2, -R11, 1 ;  /* 0x3f80000002077423 */ /* 0x000fc6000000080b */
[----:B------:R-:W-:-:S04]  /*04e0*/  FFMA R0, R9, R9, R0 ;  /* 0x0000000909007223 */ /* 0x000fc80000000000 */
[----:B------:R-:W-:-:S04]  /*04f0*/  FFMA R0, R13, R13, R0 ;  /* 0x0000000d0d007223 */ /* 0x000fc80000000000 */
[----:B------:R-:W-:Y:S01]  /*0500*/  FFMA R6, R3, R3, R0 ;  /* 0x0000000303067223 */ /* 0x000fe20000000000 */
        /* <DEDUP_REMOVED lines=9> */
.L_x_3:
[----:B------:R-:W-:Y:S05]  /*05a0*/  BSYNC.RECONVERGENT B0 ;  /* 0x0000000000007941 */ /* 0x000fea0003800200 */
.L_x_2:
[----:B------:R-:W-:Y:S01]  /*05b0*/  STG.E desc[UR4][R4.64], R3 ;  /* 0x0000000304007986 */ /* 0x000fe2000c101904 */
[----:B------:R-:W-:Y:S05]  /*05c0*/  EXIT ;  /* 0x000000000000794d */ /* 0x000fea0003800000 */
        .weak           $__internal_0_$__cuda_sm3x_div_rn_noftz_f32_slowpath
        .type           $__internal_0_$__cuda_sm3x_div_rn_noftz_f32_slowpath,@function
        .size           $__internal_0_$__cuda_sm3x_div_rn_noftz_f32_slowpath,(.L_x_16 - $__internal_0_$__cuda_sm3x_div_rn_noftz_f32_slowpath)
$__internal_0_$__cuda_sm3x_div_rn_noftz_f32_slowpath:
[----:B------:R-:W-:Y:S01]  /*05d0*/  SHF.R.U32.HI R15, RZ, 0x17, R11 ;  /* 0x00000017ff0f7819 */ /* 0x000fe2000001160b */
[----:B------:R-:W-:Y:S01]  /*05e0*/  BSSY.RECONVERGENT B1, `(.L_x_4) ;  /* 0x0000064000017945 */ /* 0x000fe20003800200 */
[----:B------:R-:W-:Y:S01]  /*05f0*/  SHF.R.U32.HI R0, RZ, 0x17, R3 ;  /* 0x00000017ff007819 */ /* 0x000fe20000011603 */
[----:B------:R-:W-:Y:S01]  /*0600*/  HFMA2 R18, -RZ, RZ, 2.53125, 0 ;  /* 0x41100000ff127431 */ /* 0x000fe200000001ff */
[----:B------:R-:W-:Y:S02]  /*0610*/  LOP3.LUT R15, R15, 0xff, RZ, 0xc0, !PT ;  /* 0x000000ff0f0f7812 */ /* 0x000fe400078ec0ff */
[----:B------:R-:W-:Y:S02]  /*0620*/  LOP3.LUT R20, R0, 0xff, RZ, 0xc0, !PT ;  /* 0x000000ff00147812 */ /* 0x000fe400078ec0ff */
[----:B------:R-:W-:-:S03]  /*0630*/  IADD3 R19, PT, PT, R15, -0x1, RZ ;  /* 0xffffffff0f137810 */ /* 0x000fc60007ffe0ff */
[----:B------:R-:W-:Y:S01]  /*0640*/  VIADD R21, R20, 0xffffffff ;  /* 0xffffffff14157836 */ /* 0x000fe20000000000 */
[----:B------:R-:W-:-:S04]  /*0650*/  ISETP.GT.U32.AND P0, PT, R19, 0xfd, PT ;  /* 0x000000fd1300780c */ /* 0x000fc80003f04070 */
[----:B------:R-:W-:-:S13]  /*0660*/  ISETP.GT.U32.OR P0, PT, R21, 0xfd, P0 ;  /* 0x000000fd1500780c */ /* 0x000fda0000704470 */
[----:B------:R-:W-:Y:S01]  /*0670*/  @!P0 IMAD.MOV.U32 R17, RZ, RZ, RZ ;  /* 0x000000ffff118224 */ /* 0x000fe200078e00ff */
[----:B------:R-:W-:Y:S06]  /*0680*/  @!P0 BRA `(.L_x_5) ;  /* 0x0000000000608947 */ /* 0x000fec0003800000 */
[----:B------:R-:W-:Y:S02]  /*0690*/  MOV R0, 0x41100000 ;  /* 0x4110000000007802 */ /* 0x000fe40000000f00 */
[----:B------:R-:W-:Y:S02]  /*06a0*/  FSETP.GTU.FTZ.AND P0, PT, |R3|, +INF , PT ;  /* 0x7f8000000300780b */ /* 0x000fe40003f1c200 */
[----:B------:R-:W-:-:S04]  /*06b0*/  FSETP.GTU.FTZ.AND P1, PT, |R0|, +INF , PT ;  /* 0x7f8000000000780b */ /* 0x000fc80003f3c200 */
[----:B------:R-:W-:-:S13]  /*06c0*/  PLOP3.LUT P0, PT, P0, P1, PT, 0xf8, 0x8f ;  /* 0x00000000008f781c */ /* 0x000fda0000703f70 */
[----:B------:R-:W-:Y:S05]  /*06d0*/  @P0 BRA `(.L_x_6) ;  /* 0x00000004004c0947 */ /* 0x000fea0003800000 */
[----:B------:R-:W-:-:S13]  /*06e0*/  LOP3.LUT P0, RZ, R18, 0x7fffffff, R3, 0xc8, !PT ;  /* 0x7fffffff12ff7812 */ /* 0x000fda000780c803 */
[----:B------:R-:W-:Y:S05]  /*06f0*/  @!P0 BRA `(.L_x_7) ;  /* 0x00000004003c8947 */ /* 0x000fea0003800000 */
[C---:B------:R-:W-:Y:S02]  /*0700*/  FSETP.NEU.FTZ.AND P2, PT, |R3|.reuse, +INF , PT ;  /* 0x7f8000000300780b */ /* 0x040fe40003f5d200 */
[----:B------:R-:W-:Y:S02]  /*0710*/  FSETP.NEU.FTZ.AND P1, PT, |R0|, +INF , PT ;  /* 0x7f8000000000780b */ /* 0x000fe40003f3d200 */
[----:B------:R-:W-:-:S11]  /*0720*/  FSETP.NEU.FTZ.AND P0, PT, |R3|, +INF , PT ;  /* 0x7f8000000300780b */ /* 0x000fd60003f1d200 */
[----:B------:R-:W-:Y:S05]  /*0730*/  @!P1 BRA !P2, `(.L_x_7) ;  /* 0x00000004002c9947 */ /* 0x000fea0005000000 */
[----:B------:R-:W-:-:S04]  /*0740*/  LOP3.LUT P2, RZ, R3, 0x7fffffff, RZ, 0xc0, !PT ;  /* 0x7fffffff03ff7812 */ /* 0x000fc8000784c0ff */
[----:B------:R-:W-:-:S13]  /*0750*/  PLOP3.LUT P1, PT, P1, P2, PT, 0x2f, 0xf2 ;  /* 0x0000000000f2781c */ /* 0x000fda0000f24577 */
[----:B------:R-:W-:Y:S05]  /*0760*/  @P1 BRA `(.L_x_8) ;  /* 0x0000000400181947 */ /* 0x000fea0003800000 */
[----:B------:R-:W-:-:S04]  /*0770*/  LOP3.LUT P1, RZ, R18, 0x7fffffff, RZ, 0xc0, !PT ;  /* 0x7fffffff12ff7812 */ /* 0x000fc8000782c0ff */
[----:B------:R-:W-:-:S13]  /*0780*/  PLOP3.LUT P0, PT, P0, P1, PT, 0x2f, 0xf2 ;  /* 0x0000000000f2781c */ /* 0x000fda0000702577 */
[----:B------:R-:W-:Y:S05]  /*0790*/  @P0 BRA `(.L_x_9) ;  /* 0x0000000400000947 */ /* 0x000fea0003800000 */
[----:B------:R-:W-:Y:S02]  /*07a0*/  ISETP.GE.AND P0, PT, R21, RZ, PT ;  /* 0x000000ff1500720c */ /* 0x000fe40003f06270 */
[----:B------:R-:W-:-:S11]  /*07b0*/  ISETP.GE.AND P1, PT, R19, RZ, PT ;  /* 0x000000ff1300720c */ /* 0x000fd60003f26270 */
[----:B------:R-:W-:Y:S01]  /*07c0*/  @P0 IMAD.MOV.U32 R17, RZ, RZ, RZ ;  /* 0x000000ffff110224 */ /* 0x000fe200078e00ff */
[----:B------:R-:W-:Y:S01]  /*07d0*/  @!P0 MOV R17, 0xffffffc0 ;  /* 0xffffffc000118802 */ /* 0x000fe20000000f00 */
[----:B------:R-:W-:Y:S01]  /*07e0*/  @!P0 FFMA R3, R3, 1.84467440737095516160e+19, RZ ;  /* 0x5f80000003038823 */ /* 0x000fe200000000ff */
[----:B------:R-:W-:-:S03]  /*07f0*/  @!P1 FFMA R18, R0, 1.84467440737095516160e+19, RZ ;  /* 0x5f80000000129823 */ /* 0x000fc600000000ff */
[----:B------:R-:W-:-:S07]  /*0800*/  @!P1 VIADD R17, R17, 0x40 ;  /* 0x0000004011119836 */ /* 0x000fce0000000000 */
.L_x_5:
[----:B------:R-:W-:Y:S01]  /*0810*/  LEA R19, R15, 0xc0800000, 0x17 ;  /* 0xc08000000f137811 */ /* 0x000fe200078eb8ff */
[----:B------:R-:W-:Y:S01]  /*0820*/  VIADD R20, R20, 0xffffff81 ;  /* 0xffffff8114147836 */ /* 0x000fe20000000000 */
[----:B------:R-:W-:Y:S02]  /*0830*/  BSSY.RECONVERGENT B2, `(.L_x_10) ;  /* 0x0000035000027945 */ /* 0x000fe40003800200 */
[----:B------:R-:W-:Y:S01]  /*0840*/  IADD3 R19, PT, PT, -R19, R18, RZ ;  /* 0x0000001213137210 */ /* 0x000fe20007ffe1ff */
[C---:B------:R-:W-:Y:S01]  /*0850*/  IMAD R0, R20.reuse, -0x800000, R3 ;  /* 0xff80000014007824 */ /* 0x040fe200078e0203 */
[----:B------:R-:W-:Y:S02]  /*0860*/  IADD3 R20, PT, PT, R20, 0x7f, -R15 ;  /* 0x0000007f14147810 */ /* 0x000fe40007ffe80f */
[----:B------:R-:W0:Y:S01]  /*0870*/  MUFU.RCP R18, R19 ;  /* 0x0000001300127308 */ /* 0x000e220000001000 */
[----:B------:R-:W-:Y:S01]  /*0880*/  FADD.FTZ R21, -R19, -RZ ;  /* 0x800000ff13157221 */ /* 0x000fe20000010100 */
[----:B------:R-:W-:-:S03]  /*0890*/  IADD3 R20, PT, PT, R20, R17, RZ ;  /* 0x0000001114147210 */ /* 0x000fc60007ffe0ff */
[----:B0-----:R-:W-:-:S04]  /*08a0*/  FFMA R23, R18, R21, 1 ;  /* 0x3f80000012177423 */ /* 0x001fc80000000015 */
[----:B------:R-:W-:-:S04]  /*08b0*/  FFMA R3, R18, R23, R18 ;  /* 0x0000001712037223 */ /* 0x000fc80000000012 */
[----:B------:R-:W-:-:S04]  /*08c0*/  FFMA R18, R0, R3, RZ ;  /* 0x0000000300127223 */ /* 0x000fc800000000ff */
[----:B------:R-:W-:-:S04]  /*08d0*/  FFMA R22, R21, R18, R0 ;  /* 0x0000001215167223 */ /* 0x000fc80000000000 */
[----:B------:R-:W-:-:S04]  /*08e0*/  FFMA R18, R3, R22, R18 ;  /* 0x0000001603127223 */ /* 0x000fc80000000012 */
[----:B------:R-:W-:-:S04]  /*08f0*/  FFMA R21, R21, R18, R0 ;  /* 0x0000001215157223 */ /* 0x000fc80000000000 */
[----:B------:R-:W-:-:S05]  /*0900*/  FFMA R0, R3, R21, R18 ;  /* 0x0000001503007223 */ /* 0x000fca0000000012 */
[----:B------:R-:W-:-:S04]  /*0910*/  SHF.R.U32.HI R15, RZ, 0x17, R0 ;  /* 0x00000017ff0f7819 */ /* 0x000fc80000011600 */
[----:B------:R-:W-:-:S05]  /*0920*/  LOP3.LUT R15, R15, 0xff, RZ, 0xc0, !PT ;  /* 0x000000ff0f0f7812 */ /* 0x000fca00078ec0ff */
[----:B------:R-:W-:-:S05]  /*0930*/  IMAD.IADD R19, R15, 0x1, R20 ;  /* 0x000000010f137824 */ /* 0x000fca00078e0214 */
[----:B------:R-:W-:-:S04]  /*0940*/  IADD3 R15, PT, PT, R19, -0x1, RZ ;  /* 0xffffffff130f7810 */ /* 0x000fc80007ffe0ff */
[----:B------:R-:W-:-:S13]  /*0950*/  ISETP.GE.U32.AND P0, PT, R15, 0xfe, PT ;  /* 0x000000fe0f00780c */ /* 0x000fda0003f06070 */
[----:B------:R-:W-:Y:S05]  /*0960*/  @!P0 BRA `(.L_x_11) ;  /* 0x0000000000808947 */ /* 0x000fea0003800000 */
[----:B------:R-:W-:-:S13]  /*0970*/  ISETP.GT.AND P0, PT, R19, 0xfe, PT ;  /* 0x000000fe1300780c */ /* 0x000fda0003f04270 */
[----:B------:R-:W-:Y:S05]  /*0980*/  @P0 BRA `(.L_x_12) ;  /* 0x00000000006c0947 */ /* 0x000fea0003800000 */
[----:B------:R-:W-:-:S13]  /*0990*/  ISETP.GE.AND P0, PT, R19, 0x1, PT ;  /* 0x000000011300780c */ /* 0x000fda0003f06270 */
[----:B------:R-:W-:Y:S05]  /*09a0*/  @P0 BRA `(.L_x_13) ;  /* 0x0000000000740947 */ /* 0x000fea0003800000 */
[----:B------:R-:W-:Y:S02]  /*09b0*/  ISETP.GE.AND P0, PT, R19, -0x18, PT ;  /* 0xffffffe81300780c */ /* 0x000fe40003f06270 */
[----:B------:R-:W-:-:S11]  /*09c0*/  LOP3.LUT R0, R0, 0x80000000, RZ, 0xc0, !PT ;  /* 0x8000000000007812 */ /* 0x000fd600078ec0ff */
[----:B------:R-:W-:Y:S05]  /*09d0*/  @!P0 BRA `(.L_x_13) ;  /* 0x0000000000688947 */ /* 0x000fea0003800000 */
[-CC-:B------:R-:W-:Y:S01]  /*09e0*/  FFMA.RZ R15, R3, R21.reuse, R18.reuse ;  /* 0x00000015030f7223 */ /* 0x180fe2000000c012 */
[C---:B------:R-:W-:Y:S01]  /*09f0*/  VIADD R20, R19.reuse, 0x20 ;  /* 0x0000002013147836 */ /* 0x040fe20000000000 */
[C---:B------:R-:W-:Y:S02]  /*0a00*/  ISETP.NE.AND P2, PT, R19.reuse, RZ, PT ;  /* 0x000000ff1300720c */ /* 0x040fe40003f45270 */
[----:B------:R-:W-:Y:S02]  /*0a10*/  ISETP.NE.AND P1, PT, R19, RZ, PT ;  /* 0x000000ff1300720c */ /* 0x000fe40003f25270 */
[----:B------:R-:W-:Y:S01]  /*0a20*/  LOP3.LUT R17, R15, 0x7fffff, RZ, 0xc0, !PT ;  /* 0x007fffff0f117812 */ /* 0x000fe200078ec0ff */
[CCC-:B------:R-:W-:Y:S01]  /*0a30*/  FFMA.RP R15, R3.reuse, R21.reuse, R18.reuse ;  /* 0x00000015030f7223 */ /* 0x1c0fe20000008012 */
[----:B------:R-:W-:Y:S01]  /*0a40*/  FFMA.RM R18, R3, R21, R18 ;  /* 0x0000001503127223 */ /* 0x000fe20000004012 */
[----:B------:R-:W-:Y:S02]  /*0a50*/  IADD3 R3, PT, PT, -R19, RZ, RZ ;  /* 0x000000ff13037210 */ /* 0x000fe40007ffe1ff */
[----:B------:R-:W-:-:S02]  /*0a60*/  LOP3.LUT R17, R17, 0x800000, RZ, 0xfc, !PT ;  /* 0x0080000011117812 */ /* 0x000fc400078efcff */
[----:B------:R-:W-:Y:S02]  /*0a70*/  FSETP.NEU.FTZ.AND P0, PT, R15, R18, PT ;  /* 0x000000120f00720b */ /* 0x000fe40003f1d000 */
[----:B------:R-:W-:Y:S02]  /*0a80*/  SHF.L.U32 R20, R17, R20, RZ ;  /* 0x0000001411147219 */ /* 0x000fe400000006ff */
[----:B------:R-:W-:Y:S02]  /*0a90*/  SEL R18, R3, RZ, P2 ;  /* 0x000000ff03127207 */ /* 0x000fe40001000000 */
[----:B------:R-:W-:Y:S02]  /*0aa0*/  ISETP.NE.AND P1, PT, R20, RZ, P1 ;  /* 0x000000ff1400720c */ /* 0x000fe40000f25270 */
[----:B------:R-:W-:Y:S02]  /*0ab0*/  SHF.R.U32.HI R18, RZ, R18, R17 ;  /* 0x00000012ff127219 */ /* 0x000fe40000011611 */
[----:B------:R-:W-:-:S02]  /*0ac0*/  PLOP3.LUT P0, PT, P0, P1, PT, 0xf8, 0x8f ;  /* 0x00000000008f781c */ /* 0x000fc40000703f70 */
[----:B------:R-:W-:Y:S02]  /*0ad0*/  SHF.R.U32.HI R20, RZ, 0x1, R18 ;  /* 0x00000001ff147819 */ /* 0x000fe40000011612 */
[----:B------:R-:W-:-:S04]  /*0ae0*/  SEL R3, RZ, 0x1, !P0 ;  /* 0x00000001ff037807 */ /* 0x000fc80004000000 */
[----:B------:R-:W-:-:S04]  /*0af0*/  LOP3.LUT R3, R3, 0x1, R20, 0xf8, !PT ;  /* 0x0000000103037812 */ /* 0x000fc800078ef814 */
[----:B------:R-:W-:-:S05]  /*0b00*/  LOP3.LUT R3, R3, R18, RZ, 0xc0, !PT ;  /* 0x0000001203037212 */ /* 0x000fca00078ec0ff */
[----:B------:R-:W-:-:S05]  /*0b10*/  IMAD.IADD R3, R20, 0x1, R3 ;  /* 0x0000000114037824 */ /* 0x000fca00078e0203 */
[----:B------:R-:W-:Y:S01]  /*0b20*/  LOP3.LUT R0, R3, R0, RZ, 0xfc, !PT ;  /* 0x0000000003007212 */ /* 0x000fe200078efcff */
[----:B------:R-:W-:Y:S06]  /*0b30*/  BRA `(.L_x_13) ;  /* 0x0000000000107947 */ /* 0x000fec0003800000 */
.L_x_12:
[----:B------:R-:W-:-:S04]  /*0b40*/  LOP3.LUT R0, R0, 0x80000000, RZ, 0xc0, !PT ;  /* 0x8000000000007812 */ /* 0x000fc800078ec0ff */
[----:B------:R-:W-:Y:S01]  /*0b50*/  LOP3.LUT R0, R0, 0x7f800000, RZ, 0xfc, !PT ;  /* 0x7f80000000007812 */ /* 0x000fe200078efcff */
[----:B------:R-:W-:Y:S06]  /*0b60*/  BRA `(.L_x_13) ;  /* 0x0000000000047947 */ /* 0x000fec0003800000 */
.L_x_11:
[----:B------:R-:W-:-:S07]  /*0b70*/  LEA R0, R20, R0, 0x17 ;  /* 0x0000000014007211 */ /* 0x000fce00078eb8ff */
.L_x_13:
[----:B------:R-:W-:Y:S05]  /*0b80*/  BSYNC.RECONVERGENT B2 ;  /* 0x0000000000027941 */ /* 0x000fea0003800200 */
.L_x_10:
[----:B------:R-:W-:Y:S05]  /*0b90*/  BRA `(.L_x_14) ;  /* 0x0000000000207947 */ /* 0x000fea0003800000 */
.L_x_9:
[----:B------:R-:W-:-:S04]  /*0ba0*/  LOP3.LUT R0, R18, 0x80000000, R3, 0x48, !PT ;  /* 0x8000000012007812 */ /* 0x000fc800078e4803 */
[----:B------:R-:W-:Y:S01]  /*0bb0*/  LOP3.LUT R0, R0, 0x7f800000, RZ, 0xfc, !PT ;  /* 0x7f80000000007812 */ /* 0x000fe200078efcff */
[----:B------:R-:W-:Y:S06]  /*0bc0*/  BRA `(.L_x_14) ;  /* 0x0000000000147947 */ /* 0x000fec0003800000 */
.L_x_8:
[----:B------:R-:W-:Y:S01]  /*0bd0*/  LOP3.LUT R0, R18, 0x80000000, R3, 0x48, !PT ;  /* 0x8000000012007812 */ /* 0x000fe200078e4803 */
[----:B------:R-:W-:Y:S06]  /*0be0*/  BRA `(.L_x_14) ;  /* 0x00000000000c7947 */ /* 0x000fec0003800000 */
.L_x_7:
[----:B------:R-:W0:Y:S01]  /*0bf0*/  MUFU.RSQ R0, -QNAN ;  /* 0xffc0000000007908 */ /* 0x000e220000001400 */
[----:B------:R-:W-:Y:S05]  /*0c00*/  BRA `(.L_x_14) ;  /* 0x0000000000047947 */ /* 0x000fea0003800000 */
.L_x_6:
[----:B------:R-:W-:-:S07]  /*0c10*/  FADD.FTZ R0, R3, R0 ;  /* 0x0000000003007221 */ /* 0x000fce0000010000 */
.L_x_14:
[----:B------:R-:W-:Y:S05]  /*0c20*/  BSYNC.RECONVERGENT B1 ;  /* 0x0000000000017941 */ /* 0x000fea0003800200 */
.L_x_4:
[----:B------:R-:W-:Y:S02]  /*0c30*/  HFMA2 R17, -RZ, RZ, 0, 0 ;  /* 0x00000000ff117431 */ /* 0x000fe400000001ff */
[----:B0-----:R-:W-:Y:S02]  /*0c40*/  IMAD.MOV.U32 R3, RZ, RZ, R0 ;  /* 0x000000ffff037224 */ /* 0x001fe400078e0000 */
[----:B------:R-:W-:Y:S05]  /*0c50*/  RET.REL.NODEC R16 `(_Z6kernelPiPf) ;  /* 0xfffffff010e87950 */ /* 0x000fea0003c3ffff */
.L_x_15:
[----:B------:R-:W-:-:S00]  /*0c60*/  BRA `(.L_x_15) ;  /* 0xfffffffc00fc7947 */ /* 0x000fc0000383ffff */
[----:B------:R-:W-:-:S00]  /*0c70*/  NOP ;  /* 0x0000000000007918 */ /* 0x000fc00000000000 */
        /* <DEDUP_REMOVED lines=8> */
.L_x_16:


//--------------------- .nv.shared.reserved.0     --------------------------
	.section	.nv.shared.reserved.0,"aw",@nobits
	.weak		__nv_reservedSMEM_offset_0_alias
	.size		__nv_reservedSMEM_offset_0_alias, 0, 64
	.other		__nv_reservedSMEM_offset_0_alias,@"STO_CUDA_RESERVED_SHARED STV_DEFAULT"
__nv_reservedSMEM_offset_0_alias:
	.zero		0
	.zero		64


//--------------------- .nv.constant0._Z6kernelPiPf --------------------------
	.section	.nv.constant0._Z6kernelPiPf,"a",@progbits
	.sectionflags	@""
	.align	4
.nv.constant0._Z6kernelPiPf:
	.zero		912


//--------------------- SYMBOLS --------------------------

	.type		.nv.reservedSmem.offset0,@object
	.size		.nv.reservedSmem.offset0,0x4
